//
// Generated by NVIDIA NVVM Compiler
//
// Compiler Build ID: CL-36424714
// Cuda compilation tools, release 13.0, V13.0.88
// Based on NVVM 20.0.0
//

.version 9.0
.target sm_100
.address_size 64

	// .globl	_Z12mandelKernelffffiiiPi

.visible .entry _Z12mandelKernelffffiiiPi(
	.param .f32 _Z12mandelKernelffffiiiPi_param_0,
	.param .f32 _Z12mandelKernelffffiiiPi_param_1,
	.param .f32 _Z12mandelKernelffffiiiPi_param_2,
	.param .f32 _Z12mandelKernelffffiiiPi_param_3,
	.param .u32 _Z12mandelKernelffffiiiPi_param_4,
	.param .u32 _Z12mandelKernelffffiiiPi_param_5,
	.param .u32 _Z12mandelKernelffffiiiPi_param_6,
	.param .u64 .ptr .align 1 _Z12mandelKernelffffiiiPi_param_7
)
{
	.reg .pred 	%p<5>;
	.reg .b32 	%r<20>;
	.reg .b32 	%f<20>;
	.reg .b64 	%rd<5>;

	ld.param.f32 	%f9, [_Z12mandelKernelffffiiiPi_param_0];
	ld.param.f32 	%f10, [_Z12mandelKernelffffiiiPi_param_1];
	ld.param.f32 	%f11, [_Z12mandelKernelffffiiiPi_param_2];
	ld.param.f32 	%f12, [_Z12mandelKernelffffiiiPi_param_3];
	ld.param.u32 	%r7, [_Z12mandelKernelffffiiiPi_param_4];
	ld.param.u32 	%r9, [_Z12mandelKernelffffiiiPi_param_5];
	ld.param.u32 	%r8, [_Z12mandelKernelffffiiiPi_param_6];
	ld.param.u64 	%rd1, [_Z12mandelKernelffffiiiPi_param_7];
	mov.u32 	%r10, %ntid.x;
	mov.u32 	%r11, %ctaid.x;
	mov.u32 	%r12, %tid.x;
	mad.lo.s32 	%r1, %r10, %r11, %r12;
	mul.lo.s32 	%r13, %r9, %r7;
	setp.ge.s32 	%p1, %r1, %r13;
	@%p1 bra 	$L__BB0_6;
	div.s32 	%r3, %r1, %r7;
	mul.lo.s32 	%r15, %r3, %r7;
	sub.s32 	%r2, %r1, %r15;
	cvt.rn.f32.s32 	%f13, %r2;
	fma.rn.f32 	%f1, %f9, %f13, %f11;
	cvt.rn.f32.s32 	%f14, %r3;
	fma.rn.f32 	%f2, %f10, %f14, %f12;
	setp.lt.s32 	%p2, %r8, 1;
	mov.b32 	%r19, 0;
	@%p2 bra 	$L__BB0_5;
	mov.b32 	%r18, 0;
	mov.f32 	%f18, %f2;
	mov.f32 	%f19, %f1;
$L__BB0_3:
	mul.f32 	%f5, %f19, %f19;
	mul.f32 	%f6, %f18, %f18;
	add.f32 	%f15, %f5, %f6;
	setp.gt.f32 	%p3, %f15, 0f40800000;
	mov.u32 	%r19, %r18;
	@%p3 bra 	$L__BB0_5;
	sub.f32 	%f16, %f5, %f6;
	add.f32 	%f17, %f19, %f19;
	add.f32 	%f19, %f1, %f16;
	fma.rn.f32 	%f18, %f17, %f18, %f2;
	add.s32 	%r18, %r18, 1;
	setp.ne.s32 	%p4, %r18, %r8;
	mov.u32 	%r19, %r8;
	@%p4 bra 	$L__BB0_3;
$L__BB0_5:
	mad.lo.s32 	%r17, %r3, %r7, %r2;
	cvta.to.global.u64 	%rd2, %rd1;
	mul.wide.s32 	%rd3, %r17, 4;
	add.s64 	%rd4, %rd2, %rd3;
	st.global.u32 	[%rd4], %r19;
$L__BB0_6:
	ret;

}


// ===== COMPILED SASS (sm_100) =====

	.target	sm_100

	.elftype	@"ET_EXEC"


//--------------------- .note.nv.tkinfo           --------------------------
	.section	.note.nv.tkinfo,"",@"SHT_NOTE"
	.sectionflags	@"SHF_NOTE_NV_TKINFO"
	.tkinfo
        /*0018*/ 	.word	0x00000002
        /*0030*/ 	.string	""
        /*0030*/ 	.string	"ptxas"
        /*0030*/ 	.string	"Cuda compilation tools, release 13.0, V13.0.88"
        /*0030*/ 	.string	"Build cuda_13.0.r13.0/compiler.36424714_0"
        /*0030*/ 	.string	"-arch sm_100 -m 64 "



//--------------------- .note.nv.cuinfo           --------------------------
	.section	.note.nv.cuinfo,"",@"SHT_NOTE"
	.sectionflags	@"SHF_NOTE_NV_CUINFO"
        /*0018*/ 	.short	0x0002
        /*001a*/ 	.short	0x0064
        /*001c*/ 	.short	0x0082
	.zero		2


//--------------------- .nv.info                  --------------------------
	.section	.nv.info,"",@"SHT_CUDA_INFO"
	.align	4


	//----- nvinfo : EIATTR_REGCOUNT
	.align		4
        /*0000*/ 	.byte	0x04, 0x2f
        /*0002*/ 	.short	(.L_1 - .L_0)
	.align		4
.L_0:
        /*0004*/ 	.word	index@(_Z12mandelKernelffffiiiPi)
        /*0008*/ 	.word	0x0000000e


	//----- nvinfo : EIATTR_FRAME_SIZE
	.align		4
.L_1:
        /*000c*/ 	.byte	0x04, 0x11
        /*000e*/ 	.short	(.L_3 - .L_2)
	.align		4
.L_2:
        /*0010*/ 	.word	index@(_Z12mandelKernelffffiiiPi)
        /*0014*/ 	.word	0x00000000


	//----- nvinfo : EIATTR_MIN_STACK_SIZE
	.align		4
.L_3:
        /*0018*/ 	.byte	0x04, 0x12
        /*001a*/ 	.short	(.L_5 - .L_4)
	.align		4
.L_4:
        /*001c*/ 	.word	index@(_Z12mandelKernelffffiiiPi)
        /*0020*/ 	.word	0x00000000
.L_5:


//--------------------- .nv.compat                --------------------------
	.section	.nv.compat,"",@"SHT_CUDA_COMPAT_INFO"
	.align	4
        /*0000*/ 	.byte	0x02, 0x09, 0x00, 0x00, 0x02, 0x02, 0x01, 0x00, 0x02, 0x05, 0x05, 0x00, 0x03, 0x07, 0x01, 0x01
        /*0010*/ 	.byte	0x02, 0x03, 0x00, 0x00, 0x02, 0x06, 0x01, 0x00, 0x04, 0x0b, 0x08, 0x00, 0x01, 0x00, 0x00, 0x00
        /*0020*/ 	.byte	0x00, 0x00, 0x00, 0x00


//--------------------- .nv.info._Z12mandelKernelffffiiiPi --------------------------
	.section	.nv.info._Z12mandelKernelffffiiiPi,"",@"SHT_CUDA_INFO"
	.sectionflags	@""
	.align	4


	//----- nvinfo : EIATTR_CUDA_API_VERSION
	.align		4
        /*0000*/ 	.byte	0x04, 0x37
        /*0002*/ 	.short	(.L_7 - .L_6)
.L_6:
        /*0004*/ 	.word	0x00000082


	//----- nvinfo : EIATTR_KPARAM_INFO
	.align		4
.L_7:
        /*0008*/ 	.byte	0x04, 0x17
        /*000a*/ 	.short	(.L_9 - .L_8)
.L_8:
        /*000c*/ 	.word	0x00000000
        /*0010*/ 	.short	0x0007
        /*0012*/ 	.short	0x0020
        /*0014*/ 	.byte	0x00, 0xf5, 0x21, 0x00


	//----- nvinfo : EIATTR_KPARAM_INFO
	.align		4
.L_9:
        /*0018*/ 	.byte	0x04, 0x17
        /*001a*/ 	.short	(.L_11 - .L_10)
.L_10:
        /*001c*/ 	.word	0x00000000
        /*0020*/ 	.short	0x0006
        /*0022*/ 	.short	0x0018
        /*0024*/ 	.byte	0x00, 0xf0, 0x11, 0x00


	//----- nvinfo : EIATTR_KPARAM_INFO
	.align		4
.L_11:
        /*0028*/ 	.byte	0x04, 0x17
        /*002a*/ 	.short	(.L_13 - .L_12)
.L_12:
        /*002c*/ 	.word	0x00000000
        /*0030*/ 	.short	0x0005
        /*0032*/ 	.short	0x0014
        /*0034*/ 	.byte	0x00, 0xf0, 0x11, 0x00


	//----- nvinfo : EIATTR_KPARAM_INFO
	.align		4
.L_13:
        /*0038*/ 	.byte	0x04, 0x17
        /*003a*/ 	.short	(.L_15 - .L_14)
.L_14:
        /*003c*/ 	.word	0x00000000
        /*0040*/ 	.short	0x0004
        /*0042*/ 	.short	0x0010
        /*0044*/ 	.byte	0x00, 0xf0, 0x11, 0x00


	//----- nvinfo : EIATTR_KPARAM_INFO
	.align		4
.L_15:
        /*0048*/ 	.byte	0x04, 0x17
        /*004a*/ 	.short	(.L_17 - .L_16)
.L_16:
        /*004c*/ 	.word	0x00000000
        /*0050*/ 	.short	0x0003
        /*0052*/ 	.short	0x000c
        /*0054*/ 	.byte	0x00, 0xf0, 0x11, 0x00


	//----- nvinfo : EIATTR_KPARAM_INFO
	.align		4
.L_17:
        /*0058*/ 	.byte	0x04, 0x17
        /*005a*/ 	.short	(.L_19 - .L_18)
.L_18:
        /*005c*/ 	.word	0x00000000
        /*0060*/ 	.short	0x0002
        /*0062*/ 	.short	0x0008
        /*0064*/ 	.byte	0x00, 0xf0, 0x11, 0x00


	//----- nvinfo : EIATTR_KPARAM_INFO
	.align		4
.L_19:
        /*0068*/ 	.byte	0x04, 0x17
        /*006a*/ 	.short	(.L_21 - .L_20)
.L_20:
        /*006c*/ 	.word	0x00000000
        /*0070*/ 	.short	0x0001
        /*0072*/ 	.short	0x0004
        /*0074*/ 	.byte	0x00, 0xf0, 0x11, 0x00


	//----- nvinfo : EIATTR_KPARAM_INFO
	.align		4
.L_21:
        /*0078*/ 	.byte	0x04, 0x17
        /*007a*/ 	.short	(.L_23 - .L_22)
.L_22:
        /*007c*/ 	.word	0x00000000
        /*0080*/ 	.short	0x0000
        /*0082*/ 	.short	0x0000
        /*0084*/ 	.byte	0x00, 0xf0, 0x11, 0x00


	//----- nvinfo : EIATTR_SPARSE_MMA_MASK
	.align		4
.L_23:
        /*0088*/ 	.byte	0x03, 0x50
        /*008a*/ 	.short	0x0000


	//----- nvinfo : EIATTR_MAXREG_COUNT
	.align		4
        /*008c*/ 	.byte	0x03, 0x1b
        /*008e*/ 	.short	0x00ff


	//----- nvinfo : EIATTR_MERCURY_ISA_VERSION
	.align		4
        /*0090*/ 	.byte	0x03, 0x5f
        /*0092*/ 	.short	0x0101


	//----- nvinfo : EIATTR_VRC_CTA_INIT_COUNT
	.align		4
        /*0094*/ 	.byte	0x02, 0x4a
	.zero		1
	.zero		1


	//----- nvinfo : EIATTR_EXIT_INSTR_OFFSETS
	.align		4
        /*0098*/ 	.byte	0x04, 0x1c
        /*009a*/ 	.short	(.L_25 - .L_24)


	//   ....[0]....
.L_24:
        /*009c*/ 	.word	0x00000080


	//   ....[1]....
        /*00a0*/ 	.word	0x00000470


	//----- nvinfo : EIATTR_CRS_STACK_SIZE
	.align		4
.L_25:
        /*00a4*/ 	.byte	0x04, 0x1e
        /*00a6*/ 	.short	(.L_27 - .L_26)
.L_26:
        /*00a8*/ 	.word	0x00000000


	//----- nvinfo : EIATTR_CBANK_PARAM_SIZE
	.align		4
.L_27:
        /*00ac*/ 	.byte	0x03, 0x19
        /*00ae*/ 	.short	0x0028


	//----- nvinfo : EIATTR_PARAM_CBANK
	.align		4
        /*00b0*/ 	.byte	0x04, 0x0a
        /*00b2*/ 	.short	(.L_29 - .L_28)
	.align		4
.L_28:
        /*00b4*/ 	.word	index@(.nv.constant0._Z12mandelKernelffffiiiPi)
        /*00b8*/ 	.short	0x0380
        /*00ba*/ 	.short	0x0028


	//----- nvinfo : EIATTR_SW_WAR
	.align		4
.L_29:
        /*00bc*/ 	.byte	0x04, 0x36
        /*00be*/ 	.short	(.L_31 - .L_30)
.L_30:
        /*00c0*/ 	.word	0x00000008
.L_31:


//--------------------- .nv.callgraph             --------------------------
	.section	.nv.callgraph,"",@"SHT_CUDA_CALLGRAPH"
	.align	4
	.sectionentsize	8
	.align		4
        /*0000*/ 	.word	0x00000000
	.align		4
        /*0004*/ 	.word	0xffffffff
	.align		4
        /*0008*/ 	.word	0x00000000
	.align		4
        /*000c*/ 	.word	0xfffffffe
	.align		4
        /*0010*/ 	.word	0x00000000
	.align		4
        /*0014*/ 	.word	0xfffffffd
	.align		4
        /*0018*/ 	.word	0x00000000
	.align		4
        /*001c*/ 	.word	0xfffffffc


//--------------------- .text._Z12mandelKernelffffiiiPi --------------------------
	.section	.text._Z12mandelKernelffffiiiPi,"ax",@progbits
	.align	128
        .global         _Z12mandelKernelffffiiiPi
        .type           _Z12mandelKernelffffiiiPi,@function
        .size           _Z12mandelKernelffffiiiPi,(.L_x_4 - _Z12mandelKernelffffiiiPi)
        .other          _Z12mandelKernelffffiiiPi,@"STO_CUDA_ENTRY STV_DEFAULT"
_Z12mandelKernelffffiiiPi:
.text._Z12mandelKernelffffiiiPi:
[----:B------:R-:W-:Y:S01]  /*0000*/  LDC R1, c[0x0][0x37c] ;  /* 0x0000df00ff017b82 */ /* 0x000fe20000000800 */
[----:B------:R-:W0:Y:S07]  /*0010*/  S2R R7, SR_CTAID.X ;  /* 0x0000000000077919 */ /* 0x000e2e0000002500 */
[----:B------:R-:W1:Y:S01]  /*0020*/  LDC.64 R2, c[0x0][0x390] ;  /* 0x0000e400ff027b82 */ /* 0x000e620000000a00 */
[----:B------:R-:W0:Y:S01]  /*0030*/  LDCU UR4, c[0x0][0x360] ;  /* 0x00006c00ff0477ac */ /* 0x000e220008000800 */
[----:B------:R-:W0:Y:S02]  /*0040*/  S2R R0, SR_TID.X ;  /* 0x0000000000007919 */ /* 0x000e240000002100 */
[----:B0-----:R-:W-:-:S02]  /*0050*/  IMAD R7, R7, UR4, R0 ;  /* 0x0000000407077c24 */ /* 0x001fc4000f8e0200 */
[----:B-1----:R-:W-:-:S05]  /*0060*/  IMAD R0, R3, R2, RZ ;  /* 0x0000000203007224 */ /* 0x002fca00078e02ff */
[----:B------:R-:W-:-:S13]  /*0070*/  ISETP.GE.AND P0, PT, R7, R0, PT ;  /* 0x000000000700720c */ /* 0x000fda0003f06270 */
[----:B------:R-:W-:Y:S05]  /*0080*/  @P0 EXIT ;  /* 0x000000000000094d */ /* 0x000fea0003800000 */
[----:B------:R-:W-:Y:S01]  /*0090*/  IABS R3, R2 ;  /* 0x0000000200037213 */ /* 0x000fe20000000000 */
[----:B------:R-:W0:Y:S03]  /*00a0*/  LDCU UR6, c[0x0][0x398] ;  /* 0x00007300ff0677ac */ /* 0x000e260008000800 */
[----:B------:R-:W1:Y:S01]  /*00b0*/  I2F.RP R0, R3 ;  /* 0x0000000300007306 */ /* 0x000e620000209400 */
[----:B------:R-:W2:Y:S07]  /*00c0*/  LDCU.64 UR4, c[0x0][0x358] ;  /* 0x00006b00ff0477ac */ /* 0x000eae0008000a00 */
[----:B-1----:R-:W1:Y:S01]  /*00d0*/  MUFU.RCP R0, R0 ;  /* 0x0000000000007308 */ /* 0x002e620000001000 */
[----:B0-----:R-:W-:Y:S01]  /*00e0*/  UISETP.GE.AND UP0, UPT, UR6, 0x1, UPT ;  /* 0x000000010600788c */ /* 0x001fe2000bf06270 */
[----:B-1----:R-:W-:-:S06]  /*00f0*/  IADD3 R4, PT, PT, R0, 0xffffffe, RZ ;  /* 0x0ffffffe00047810 */ /* 0x002fcc0007ffe0ff */
[----:B------:R0:W1:Y:S02]  /*0100*/  F2I.FTZ.U32.TRUNC.NTZ R5, R4 ;  /* 0x0000000400057305 */ /* 0x000064000021f000 */
[----:B0-----:R-:W-:Y:S01]  /*0110*/  IMAD.MOV.U32 R4, RZ, RZ, RZ ;  /* 0x000000ffff047224 */ /* 0x001fe200078e00ff */
[----:B-1----:R-:W-:-:S05]  /*0120*/  IADD3 R6, PT, PT, RZ, -R5, RZ ;  /* 0x80000005ff067210 */ /* 0x002fca0007ffe0ff */
[----:B------:R-:W-:Y:S01]  /*0130*/  IMAD R9, R6, R3, RZ ;  /* 0x0000000306097224 */ /* 0x000fe200078e02ff */
[----:B------:R-:W-:-:S03]  /*0140*/  IABS R6, R7 ;  /* 0x0000000700067213 */ /* 0x000fc60000000000 */
[----:B------:R-:W-:Y:S02]  /*0150*/  IMAD.HI.U32 R5, R5, R9, R4 ;  /* 0x0000000905057227 */ /* 0x000fe400078e0004 */
[----:B------:R-:W0:Y:S04]  /*0160*/  LDC.64 R8, c[0x0][0x388] ;  /* 0x0000e200ff087b82 */ /* 0x000e280000000a00 */
[----:B------:R-:W-:-:S05]  /*0170*/  IMAD.HI.U32 R5, R5, R6, RZ ;  /* 0x0000000605057227 */ /* 0x000fca00078e00ff */
[----:B------:R-:W-:-:S05]  /*0180*/  IADD3 R0, PT, PT, -R5, RZ, RZ ;  /* 0x000000ff05007210 */ /* 0x000fca0007ffe1ff */
[----:B------:R-:W-:-:S05]  /*0190*/  IMAD R0, R3, R0, R6 ;  /* 0x0000000003007224 */ /* 0x000fca00078e0206 */
[----:B------:R-:W-:-:S13]  /*01a0*/  ISETP.GT.U32.AND P2, PT, R3, R0, PT ;  /* 0x000000000300720c */ /* 0x000fda0003f44070 */
[----:B------:R-:W-:Y:S01]  /*01b0*/  @!P2 IMAD.IADD R0, R0, 0x1, -R3 ;  /* 0x000000010000a824 */ /* 0x000fe200078e0a03 */
[----:B------:R-:W-:Y:S02]  /*01c0*/  @!P2 IADD3 R5, PT, PT, R5, 0x1, RZ ;  /* 0x000000010505a810 */ /* 0x000fe40007ffe0ff */
[----:B------:R-:W-:Y:S02]  /*01d0*/  ISETP.NE.AND P2, PT, R2, RZ, PT ;  /* 0x000000ff0200720c */ /* 0x000fe40003f45270 */
[----:B------:R-:W-:Y:S02]  /*01e0*/  ISETP.GE.U32.AND P0, PT, R0, R3, PT ;  /* 0x000000030000720c */ /* 0x000fe40003f06070 */
[----:B------:R-:W-:-:S04]  /*01f0*/  LOP3.LUT R0, R7, R2, RZ, 0x3c, !PT ;  /* 0x0000000207007212 */ /* 0x000fc800078e3cff */
[----:B------:R-:W-:-:S07]  /*0200*/  ISETP.GE.AND P1, PT, R0, RZ, PT ;  /* 0x000000ff0000720c */ /* 0x000fce0003f26270 */
[----:B------:R-:W-:-:S05]  /*0210*/  @P0 IADD3 R5, PT, PT, R5, 0x1, RZ ;  /* 0x0000000105050810 */ /* 0x000fca0007ffe0ff */
[----:B------:R-:W-:Y:S02]  /*0220*/  IMAD.MOV.U32 R6, RZ, RZ, R5 ;  /* 0x000000ffff067224 */ /* 0x000fe400078e0005 */
[----:B------:R-:W0:Y:S03]  /*0230*/  LDC.64 R4, c[0x0][0x380] ;  /* 0x0000e000ff047b82 */ /* 0x000e260000000a00 */
[----:B------:R-:W-:Y:S02]  /*0240*/  @!P1 IADD3 R6, PT, PT, -R6, RZ, RZ ;  /* 0x000000ff06069210 */ /* 0x000fe40007ffe1ff */
[----:B------:R-:W-:-:S04]  /*0250*/  @!P2 LOP3.LUT R6, RZ, R2, RZ, 0x33, !PT ;  /* 0x00000002ff06a212 */ /* 0x000fc800078e33ff */
[----:B------:R-:W-:-:S05]  /*0260*/  IADD3 R0, PT, PT, -R6, RZ, RZ ;  /* 0x000000ff06007210 */ /* 0x000fca0007ffe1ff */
[----:B------:R-:W-:Y:S01]  /*0270*/  IMAD R7, R2, R0, R7 ;  /* 0x0000000002077224 */ /* 0x000fe200078e0207 */
[----:B------:R-:W-:-:S04]  /*0280*/  I2FP.F32.S32 R0, R6 ;  /* 0x0000000600007245 */ /* 0x000fc80000201400 */
[----:B------:R-:W-:Y:S01]  /*0290*/  I2FP.F32.S32 R3, R7 ;  /* 0x0000000700037245 */ /* 0x000fe20000201400 */
[----:B0-----:R-:W-:-:S04]  /*02a0*/  FFMA R10, R0, R5, R9 ;  /* 0x00000005000a7223 */ /* 0x001fc80000000009 */
[----:B------:R-:W-:Y:S01]  /*02b0*/  FFMA R9, R3, R4, R8 ;  /* 0x0000000403097223 */ /* 0x000fe20000000008 */
[----:B------:R-:W-:Y:S01]  /*02c0*/  IMAD.MOV.U32 R5, RZ, RZ, RZ ;  /* 0x000000ffff057224 */ /* 0x000fe200078e00ff */
[----:B--2---:R-:W-:Y:S06]  /*02d0*/  BRA.U !UP0, `(.L_x_0) ;  /* 0x0000000108507547 */ /* 0x004fec000b800000 */
[----:B------:R-:W-:Y:S01]  /*02e0*/  HFMA2 R5, -RZ, RZ, 0, 0 ;  /* 0x00000000ff057431 */ /* 0x000fe200000001ff */
[----:B------:R-:W-:Y:S01]  /*02f0*/  BSSY.RECONVERGENT B0, `(.L_x_0) ;  /* 0x0000012000007945 */ /* 0x000fe20003800200 */
[----:B------:R-:W-:Y:S01]  /*0300*/  MOV R0, R10 ;  /* 0x0000000a00007202 */ /* 0x000fe20000000f00 */
[----:B------:R-:W-:Y:S01]  /*0310*/  IMAD.MOV.U32 R2, RZ, RZ, R9 ;  /* 0x000000ffff027224 */ /* 0x000fe200078e0009 */
[----:B------:R-:W0:Y:S01]  /*0320*/  LDCU UR6, c[0x0][0x398] ;  /* 0x00007300ff0677ac */ /* 0x000e220008000800 */
[----:B------:R-:W1:Y:S05]  /*0330*/  LDCU UR7, c[0x0][0x398] ;  /* 0x00007300ff0777ac */ /* 0x000e6a0008000800 */
.L_x_2:
[----:B------:R-:W-:Y:S01]  /*0340*/  FMUL R4, R2, R2 ;  /* 0x0000000202047220 */ /* 0x000fe20000400000 */
[----:B------:R-:W-:-:S04]  /*0350*/  FMUL R11, R0, R0 ;  /* 0x00000000000b7220 */ /* 0x000fc80000400000 */
[----:B------:R-:W-:-:S05]  /*0360*/  FADD R3, R4, R11 ;  /* 0x0000000b04037221 */ /* 0x000fca0000000000 */
[----:B------:R-:W-:-:S13]  /*0370*/  FSETP.GT.AND P0, PT, R3, 4, PT ;  /* 0x408000000300780b */ /* 0x000fda0003f04000 */
[----:B------:R-:W-:Y:S05]  /*0380*/  @P0 BRA `(.L_x_1) ;  /* 0x0000000000200947 */ /* 0x000fea0003800000 */
[----:B------:R-:W-:Y:S01]  /*0390*/  IADD3 R5, PT, PT, R5, 0x1, RZ ;  /* 0x0000000105057810 */ /* 0x000fe20007ffe0ff */
[----:B------:R-:W-:Y:S01]  /*03a0*/  FADD R3, R2, R2 ;  /* 0x0000000202037221 */ /* 0x000fe20000000000 */
[----:B------:R-:W-:Y:S02]  /*03b0*/  FADD R2, R4, -R11 ;  /* 0x8000000b04027221 */ /* 0x000fe40000000000 */
[----:B-1----:R-:W-:Y:S01]  /*03c0*/  ISETP.NE.AND P0, PT, R5, UR7, PT ;  /* 0x0000000705007c0c */ /* 0x002fe2000bf05270 */
[----:B------:R-:W-:Y:S01]  /*03d0*/  FFMA R0, R3, R0, R10 ;  /* 0x0000000003007223 */ /* 0x000fe2000000000a */
[----:B------:R-:W-:-:S11]  /*03e0*/  FADD R2, R9, R2 ;  /* 0x0000000209027221 */ /* 0x000fd60000000000 */
[----:B------:R-:W-:Y:S05]  /*03f0*/  @P0 BRA `(.L_x_2) ;  /* 0xfffffffc00d00947 */ /* 0x000fea000383ffff */
[----:B0-----:R-:W-:-:S07]  /*0400*/  MOV R5, UR6 ;  /* 0x0000000600057c02 */ /* 0x001fce0008000f00 */
.L_x_1:
[----:B01----:R-:W-:Y:S05]  /*0410*/  BSYNC.RECONVERGENT B0 ;  /* 0x0000000000007941 */ /* 0x003fea0003800200 */
.L_x_0:
[----:B------:R-:W0:Y:S01]  /*0420*/  LDC.64 R2, c[0x0][0x3a0] ;  /* 0x0000e800ff027b82 */ /* 0x000e220000000a00 */
[----:B------:R-:W1:Y:S02]  /*0430*/  LDCU UR8, c[0x0][0x390] ;  /* 0x00007200ff0877ac */ /* 0x000e640008000800 */
[----:B-1----:R-:W-:-:S04]  /*0440*/  IMAD R7, R6, UR8, R7 ;  /* 0x0000000806077c24 */ /* 0x002fc8000f8e0207 */
[----:B0-----:R-:W-:-:S05]  /*0450*/  IMAD.WIDE R2, R7, 0x4, R2 ;  /* 0x0000000407027825 */ /* 0x001fca00078e0202 */
[----:B------:R-:W-:Y:S01]  /*0460*/  STG.E desc[UR4][R2.64], R5 ;  /* 0x0000000502007986 */ /* 0x000fe2000c101904 */
[----:B------:R-:W-:Y:S05]  /*0470*/  EXIT ;  /* 0x000000000000794d */ /* 0x000fea0003800000 */
.L_x_3:
[----:B------:R-:W-:-:S00]  /*0480*/  BRA `(.L_x_3) ;  /* 0xfffffffc00fc7947 */ /* 0x000fc0000383ffff */
[----:B------:R-:W-:-:S00]  /*0490*/  NOP ;  /* 0x0000000000007918 */ /* 0x000fc00000000000 */
        /* <DEDUP_REMOVED lines=14> */
.L_x_4:


//--------------------- .nv.shared.reserved.0     --------------------------
	.section	.nv.shared.reserved.0,"aw",@nobits
	.weak		__nv_reservedSMEM_offset_0_alias
	.size		__nv_reservedSMEM_offset_0_alias, 0, 64
	.other		__nv_reservedSMEM_offset_0_alias,@"STO_CUDA_RESERVED_SHARED STV_DEFAULT"
__nv_reservedSMEM_offset_0_alias:
	.zero		0
	.zero		64


//--------------------- .nv.constant0._Z12mandelKernelffffiiiPi --------------------------
	.section	.nv.constant0._Z12mandelKernelffffiiiPi,"a",@progbits
	.sectionflags	@""
	.align	4
.nv.constant0._Z12mandelKernelffffiiiPi:
	.zero		936


//--------------------- SYMBOLS --------------------------

	.type		.nv.reservedSmem.offset0,@object
	.size		.nv.reservedSmem.offset0,0x4
